//
// Generated by NVIDIA NVVM Compiler
//
// Compiler Build ID: CL-36424714
// Cuda compilation tools, release 13.0, V13.0.88
// Based on NVVM 20.0.0
//

.version 9.0
.target sm_100
.address_size 64

	// .globl	_Z15MatrixMulKernelPfS_S_i

.visible .entry _Z15MatrixMulKernelPfS_S_i(
	.param .u64 .ptr .align 1 _Z15MatrixMulKernelPfS_S_i_param_0,
	.param .u64 .ptr .align 1 _Z15MatrixMulKernelPfS_S_i_param_1,
	.param .u64 .ptr .align 1 _Z15MatrixMulKernelPfS_S_i_param_2,
	.param .u32 _Z15MatrixMulKernelPfS_S_i_param_3
)
{
	.reg .pred 	%p<13>;
	.reg .b32 	%r<39>;
	.reg .b32 	%f<68>;
	.reg .b64 	%rd<67>;

	ld.param.u64 	%rd14, [_Z15MatrixMulKernelPfS_S_i_param_0];
	ld.param.u64 	%rd15, [_Z15MatrixMulKernelPfS_S_i_param_1];
	ld.param.u32 	%r17, [_Z15MatrixMulKernelPfS_S_i_param_3];
	cvta.to.global.u64 	%rd1, %rd15;
	cvta.to.global.u64 	%rd2, %rd14;
	mov.u32 	%r18, %ctaid.y;
	mov.u32 	%r19, %ntid.y;
	mov.u32 	%r20, %tid.y;
	mad.lo.s32 	%r1, %r18, %r19, %r20;
	mov.u32 	%r21, %ctaid.x;
	mov.u32 	%r22, %ntid.x;
	mov.u32 	%r23, %tid.x;
	mad.lo.s32 	%r2, %r21, %r22, %r23;
	setp.gt.u32 	%p1, %r1, 511;
	setp.gt.s32 	%p2, %r2, 511;
	or.pred  	%p3, %p1, %p2;
	@%p3 bra 	$L__BB0_14;
	setp.lt.s32 	%p4, %r17, 1;
	mov.f32 	%f67, 0f00000000;
	@%p4 bra 	$L__BB0_13;
	mul.lo.s32 	%r3, %r17, %r1;
	and.b32  	%r4, %r17, 7;
	setp.lt.u32 	%p5, %r17, 8;
	mov.f32 	%f67, 0f00000000;
	mov.b32 	%r37, 0;
	@%p5 bra 	$L__BB0_5;
	and.b32  	%r37, %r17, 2147483640;
	neg.s32 	%r35, %r37;
	mul.wide.u32 	%rd16, %r17, 4;
	add.s64 	%rd3, %rd1, %rd16;
	mul.wide.u32 	%rd17, %r17, 8;
	add.s64 	%rd4, %rd1, %rd17;
	mul.wide.u32 	%rd18, %r17, 12;
	add.s64 	%rd5, %rd1, %rd18;
	mul.wide.u32 	%rd19, %r17, 16;
	add.s64 	%rd6, %rd1, %rd19;
	mul.wide.u32 	%rd20, %r17, 20;
	add.s64 	%rd7, %rd1, %rd20;
	mul.wide.u32 	%rd21, %r17, 24;
	add.s64 	%rd8, %rd1, %rd21;
	mul.wide.u32 	%rd22, %r17, 28;
	add.s64 	%rd9, %rd1, %rd22;
	mul.wide.u32 	%rd23, %r3, 4;
	add.s64 	%rd24, %rd23, %rd2;
	add.s64 	%rd66, %rd24, 16;
	mov.f32 	%f67, 0f00000000;
	mov.u32 	%r34, %r2;
$L__BB0_4:
	.pragma "nounroll";
	mul.wide.s32 	%rd25, %r34, 4;
	add.s64 	%rd26, %rd3, %rd25;
	add.s64 	%rd27, %rd4, %rd25;
	add.s64 	%rd28, %rd5, %rd25;
	add.s64 	%rd29, %rd6, %rd25;
	add.s64 	%rd30, %rd7, %rd25;
	add.s64 	%rd31, %rd8, %rd25;
	add.s64 	%rd32, %rd9, %rd25;
	add.s64 	%rd33, %rd1, %rd25;
	ld.global.f32 	%f17, [%rd66+-16];
	ld.global.f32 	%f18, [%rd33];
	fma.rn.f32 	%f19, %f17, %f18, %f67;
	ld.global.f32 	%f20, [%rd66+-12];
	ld.global.f32 	%f21, [%rd26];
	fma.rn.f32 	%f22, %f20, %f21, %f19;
	ld.global.f32 	%f23, [%rd66+-8];
	ld.global.f32 	%f24, [%rd27];
	fma.rn.f32 	%f25, %f23, %f24, %f22;
	ld.global.f32 	%f26, [%rd66+-4];
	ld.global.f32 	%f27, [%rd28];
	fma.rn.f32 	%f28, %f26, %f27, %f25;
	ld.global.f32 	%f29, [%rd66];
	ld.global.f32 	%f30, [%rd29];
	fma.rn.f32 	%f31, %f29, %f30, %f28;
	ld.global.f32 	%f32, [%rd66+4];
	ld.global.f32 	%f33, [%rd30];
	fma.rn.f32 	%f34, %f32, %f33, %f31;
	ld.global.f32 	%f35, [%rd66+8];
	ld.global.f32 	%f36, [%rd31];
	fma.rn.f32 	%f37, %f35, %f36, %f34;
	ld.global.f32 	%f38, [%rd66+12];
	ld.global.f32 	%f39, [%rd32];
	fma.rn.f32 	%f67, %f38, %f39, %f37;
	add.s32 	%r35, %r35, 8;
	shl.b32 	%r25, %r17, 3;
	add.s32 	%r34, %r34, %r25;
	add.s64 	%rd66, %rd66, 32;
	setp.ne.s32 	%p6, %r35, 0;
	@%p6 bra 	$L__BB0_4;
$L__BB0_5:
	setp.eq.s32 	%p7, %r4, 0;
	@%p7 bra 	$L__BB0_13;
	and.b32  	%r12, %r17, 3;
	setp.lt.u32 	%p8, %r4, 4;
	@%p8 bra 	$L__BB0_8;
	add.s32 	%r26, %r37, %r3;
	mul.wide.u32 	%rd34, %r26, 4;
	add.s64 	%rd35, %rd2, %rd34;
	ld.global.f32 	%f41, [%rd35];
	mad.lo.s32 	%r27, %r37, %r17, %r2;
	mul.wide.s32 	%rd36, %r27, 4;
	add.s64 	%rd37, %rd1, %rd36;
	ld.global.f32 	%f42, [%rd37];
	fma.rn.f32 	%f43, %f41, %f42, %f67;
	cvt.u64.u32 	%rd38, %r3;
	cvt.u64.u32 	%rd39, %r37;
	add.s64 	%rd40, %rd39, %rd38;
	shl.b64 	%rd41, %rd40, 2;
	add.s64 	%rd42, %rd2, %rd41;
	ld.global.f32 	%f44, [%rd42+4];
	mul.wide.u32 	%rd43, %r17, 4;
	add.s64 	%rd44, %rd37, %rd43;
	ld.global.f32 	%f45, [%rd44];
	fma.rn.f32 	%f46, %f44, %f45, %f43;
	ld.global.f32 	%f47, [%rd42+8];
	add.s64 	%rd45, %rd44, %rd43;
	ld.global.f32 	%f48, [%rd45];
	fma.rn.f32 	%f49, %f47, %f48, %f46;
	ld.global.f32 	%f50, [%rd42+12];
	add.s64 	%rd46, %rd45, %rd43;
	ld.global.f32 	%f51, [%rd46];
	fma.rn.f32 	%f67, %f50, %f51, %f49;
	add.s32 	%r37, %r37, 4;
$L__BB0_8:
	setp.eq.s32 	%p9, %r12, 0;
	@%p9 bra 	$L__BB0_13;
	setp.eq.s32 	%p10, %r12, 1;
	@%p10 bra 	$L__BB0_11;
	add.s32 	%r28, %r37, %r3;
	mul.wide.u32 	%rd47, %r28, 4;
	add.s64 	%rd48, %rd2, %rd47;
	ld.global.f32 	%f53, [%rd48];
	mad.lo.s32 	%r29, %r37, %r17, %r2;
	mul.wide.s32 	%rd49, %r29, 4;
	add.s64 	%rd50, %rd1, %rd49;
	ld.global.f32 	%f54, [%rd50];
	fma.rn.f32 	%f55, %f53, %f54, %f67;
	cvt.u64.u32 	%rd51, %r3;
	cvt.u64.u32 	%rd52, %r37;
	add.s64 	%rd53, %rd52, %rd51;
	shl.b64 	%rd54, %rd53, 2;
	add.s64 	%rd55, %rd2, %rd54;
	ld.global.f32 	%f56, [%rd55+4];
	mul.wide.u32 	%rd56, %r17, 4;
	add.s64 	%rd57, %rd50, %rd56;
	ld.global.f32 	%f57, [%rd57];
	fma.rn.f32 	%f67, %f56, %f57, %f55;
	add.s32 	%r37, %r37, 2;
$L__BB0_11:
	and.b32  	%r30, %r17, 1;
	setp.eq.b32 	%p11, %r30, 1;
	not.pred 	%p12, %p11;
	@%p12 bra 	$L__BB0_13;
	add.s32 	%r31, %r37, %r3;
	mul.wide.u32 	%rd58, %r31, 4;
	add.s64 	%rd59, %rd2, %rd58;
	ld.global.f32 	%f58, [%rd59];
	mad.lo.s32 	%r32, %r37, %r17, %r2;
	mul.wide.s32 	%rd60, %r32, 4;
	add.s64 	%rd61, %rd1, %rd60;
	ld.global.f32 	%f59, [%rd61];
	fma.rn.f32 	%f67, %f58, %f59, %f67;
$L__BB0_13:
	ld.param.u64 	%rd65, [_Z15MatrixMulKernelPfS_S_i_param_2];
	mad.lo.s32 	%r33, %r17, %r1, %r2;
	cvta.to.global.u64 	%rd62, %rd65;
	mul.wide.s32 	%rd63, %r33, 4;
	add.s64 	%rd64, %rd62, %rd63;
	st.global.f32 	[%rd64], %f67;
$L__BB0_14:
	ret;

}


// ===== COMPILED SASS (sm_100) =====

	.target	sm_100

	.elftype	@"ET_EXEC"


//--------------------- .note.nv.tkinfo           --------------------------
	.section	.note.nv.tkinfo,"",@"SHT_NOTE"
	.sectionflags	@"SHF_NOTE_NV_TKINFO"
	.tkinfo
        /*0018*/ 	.word	0x00000002
        /*0030*/ 	.string	""
        /*0030*/ 	.string	"ptxas"
        /*0030*/ 	.string	"Cuda compilation tools, release 13.0, V13.0.88"
        /*0030*/ 	.string	"Build cuda_13.0.r13.0/compiler.36424714_0"
        /*0030*/ 	.string	"-arch sm_100 -m 64 "



//--------------------- .note.nv.cuinfo           --------------------------
	.section	.note.nv.cuinfo,"",@"SHT_NOTE"
	.sectionflags	@"SHF_NOTE_NV_CUINFO"
        /*0018*/ 	.short	0x0002
        /*001a*/ 	.short	0x0064
        /*001c*/ 	.short	0x0082
	.zero		2


//--------------------- .nv.info                  --------------------------
	.section	.nv.info,"",@"SHT_CUDA_INFO"
	.align	4


	//----- nvinfo : EIATTR_REGCOUNT
	.align		4
        /*0000*/ 	.byte	0x04, 0x2f
        /*0002*/ 	.short	(.L_1 - .L_0)
	.align		4
.L_0:
        /*0004*/ 	.word	index@(_Z15MatrixMulKernelPfS_S_i)
        /*0008*/ 	.word	0x0000001e


	//----- nvinfo : EIATTR_FRAME_SIZE
	.align		4
.L_1:
        /*000c*/ 	.byte	0x04, 0x11
        /*000e*/ 	.short	(.L_3 - .L_2)
	.align		4
.L_2:
        /*0010*/ 	.word	index@(_Z15MatrixMulKernelPfS_S_i)
        /*0014*/ 	.word	0x00000000


	//----- nvinfo : EIATTR_MIN_STACK_SIZE
	.align		4
.L_3:
        /*0018*/ 	.byte	0x04, 0x12
        /*001a*/ 	.short	(.L_5 - .L_4)
	.align		4
.L_4:
        /*001c*/ 	.word	index@(_Z15MatrixMulKernelPfS_S_i)
        /*0020*/ 	.word	0x00000000
.L_5:


//--------------------- .nv.compat                --------------------------
	.section	.nv.compat,"",@"SHT_CUDA_COMPAT_INFO"
	.align	4
        /*0000*/ 	.byte	0x02, 0x09, 0x00, 0x00, 0x02, 0x02, 0x01, 0x00, 0x02, 0x05, 0x05, 0x00, 0x03, 0x07, 0x01, 0x01
        /*0010*/ 	.byte	0x02, 0x03, 0x00, 0x00, 0x02, 0x06, 0x01, 0x00, 0x04, 0x0b, 0x08, 0x00, 0x09, 0x00, 0x00, 0x00
        /*0020*/ 	.byte	0x00, 0x00, 0x00, 0x00


//--------------------- .nv.info._Z15MatrixMulKernelPfS_S_i --------------------------
	.section	.nv.info._Z15MatrixMulKernelPfS_S_i,"",@"SHT_CUDA_INFO"
	.sectionflags	@""
	.align	4


	//----- nvinfo : EIATTR_CUDA_API_VERSION
	.align		4
        /*0000*/ 	.byte	0x04, 0x37
        /*0002*/ 	.short	(.L_7 - .L_6)
.L_6:
        /*0004*/ 	.word	0x00000082


	//----- nvinfo : EIATTR_KPARAM_INFO
	.align		4
.L_7:
        /*0008*/ 	.byte	0x04, 0x17
        /*000a*/ 	.short	(.L_9 - .L_8)
.L_8:
        /*000c*/ 	.word	0x00000000
        /*0010*/ 	.short	0x0003
        /*0012*/ 	.short	0x0018
        /*0014*/ 	.byte	0x00, 0xf0, 0x11, 0x00


	//----- nvinfo : EIATTR_KPARAM_INFO
	.align		4
.L_9:
        /*0018*/ 	.byte	0x04, 0x17
        /*001a*/ 	.short	(.L_11 - .L_10)
.L_10:
        /*001c*/ 	.word	0x00000000
        /*0020*/ 	.short	0x0002
        /*0022*/ 	.short	0x0010
        /*0024*/ 	.byte	0x00, 0xf5, 0x21, 0x00


	//----- nvinfo : EIATTR_KPARAM_INFO
	.align		4
.L_11:
        /*0028*/ 	.byte	0x04, 0x17
        /*002a*/ 	.short	(.L_13 - .L_12)
.L_12:
        /*002c*/ 	.word	0x00000000
        /*0030*/ 	.short	0x0001
        /*0032*/ 	.short	0x0008
        /*0034*/ 	.byte	0x00, 0xf5, 0x21, 0x00


	//----- nvinfo : EIATTR_KPARAM_INFO
	.align		4
.L_13:
        /*0038*/ 	.byte	0x04, 0x17
        /*003a*/ 	.short	(.L_15 - .L_14)
.L_14:
        /*003c*/ 	.word	0x00000000
        /*0040*/ 	.short	0x0000
        /*0042*/ 	.short	0x0000
        /*0044*/ 	.byte	0x00, 0xf5, 0x21, 0x00


	//----- nvinfo : EIATTR_SPARSE_MMA_MASK
	.align		4
.L_15:
        /*0048*/ 	.byte	0x03, 0x50
        /*004a*/ 	.short	0x0000


	//----- nvinfo : EIATTR_MAXREG_COUNT
	.align		4
        /*004c*/ 	.byte	0x03, 0x1b
        /*004e*/ 	.short	0x00ff


	//----- nvinfo : EIATTR_MERCURY_ISA_VERSION
	.align		4
        /*0050*/ 	.byte	0x03, 0x5f
        /*0052*/ 	.short	0x0101


	//----- nvinfo : EIATTR_VRC_CTA_INIT_COUNT
	.align		4
        /*0054*/ 	.byte	0x02, 0x4a
	.zero		1
	.zero		1


	//----- nvinfo : EIATTR_EXIT_INSTR_OFFSETS
	.align		4
        /*0058*/ 	.byte	0x04, 0x1c
        /*005a*/ 	.short	(.L_17 - .L_16)


	//   ....[0]....
.L_16:
        /*005c*/ 	.word	0x000000b0


	//   ....[1]....
        /*0060*/ 	.word	0x00000ae0


	//----- nvinfo : EIATTR_CBANK_PARAM_SIZE
	.align		4
.L_17:
        /*0064*/ 	.byte	0x03, 0x19
        /*0066*/ 	.short	0x001c


	//----- nvinfo : EIATTR_PARAM_CBANK
	.align		4
        /*0068*/ 	.byte	0x04, 0x0a
        /*006a*/ 	.short	(.L_19 - .L_18)
	.align		4
.L_18:
        /*006c*/ 	.word	index@(.nv.constant0._Z15MatrixMulKernelPfS_S_i)
        /*0070*/ 	.short	0x0380
        /*0072*/ 	.short	0x001c


	//----- nvinfo : EIATTR_SW_WAR
	.align		4
.L_19:
        /*0074*/ 	.byte	0x04, 0x36
        /*0076*/ 	.short	(.L_21 - .L_20)
.L_20:
        /*0078*/ 	.word	0x00000008
.L_21:


//--------------------- .nv.callgraph             --------------------------
	.section	.nv.callgraph,"",@"SHT_CUDA_CALLGRAPH"
	.align	4
	.sectionentsize	8
	.align		4
        /*0000*/ 	.word	0x00000000
	.align		4
        /*0004*/ 	.word	0xffffffff
	.align		4
        /*0008*/ 	.word	0x00000000
	.align		4
        /*000c*/ 	.word	0xfffffffe
	.align		4
        /*0010*/ 	.word	0x00000000
	.align		4
        /*0014*/ 	.word	0xfffffffd
	.align		4
        /*0018*/ 	.word	0x00000000
	.align		4
        /*001c*/ 	.word	0xfffffffc


//--------------------- .text._Z15MatrixMulKernelPfS_S_i --------------------------
	.section	.text._Z15MatrixMulKernelPfS_S_i,"ax",@progbits
	.align	128
        .global         _Z15MatrixMulKernelPfS_S_i
        .type           _Z15MatrixMulKernelPfS_S_i,@function
        .size           _Z15MatrixMulKernelPfS_S_i,(.L_x_5 - _Z15MatrixMulKernelPfS_S_i)
        .other          _Z15MatrixMulKernelPfS_S_i,@"STO_CUDA_ENTRY STV_DEFAULT"
_Z15MatrixMulKernelPfS_S_i:
.text._Z15MatrixMulKernelPfS_S_i:
[----:B------:R-:W-:Y:S01]  /*0000*/  LDC R1, c[0x0][0x37c] ;  /* 0x0000df00ff017b82 */ /* 0x000fe20000000800 */
[----:B------:R-:W0:Y:S07]  /*0010*/  S2R R3, SR_TID.X ;  /* 0x0000000000037919 */ /* 0x000e2e0000002100 */
[----:B------:R-:W1:Y:S01]  /*0020*/  LDC R13, c[0x0][0x364] ;  /* 0x0000d900ff0d7b82 */ /* 0x000e620000000800 */
[----:B------:R-:W1:Y:S07]  /*0030*/  S2R R2, SR_TID.Y ;  /* 0x0000000000027919 */ /* 0x000e6e0000002200 */
[----:B------:R-:W0:Y:S08]  /*0040*/  S2UR UR5, SR_CTAID.X ;  /* 0x00000000000579c3 */ /* 0x000e300000002500 */
[----:B------:R-:W0:Y:S08]  /*0050*/  LDC R0, c[0x0][0x360] ;  /* 0x0000d800ff007b82 */ /* 0x000e300000000800 */
[----:B------:R-:W1:Y:S01]  /*0060*/  S2UR UR4, SR_CTAID.Y ;  /* 0x00000000000479c3 */ /* 0x000e620000002600 */
[----:B0-----:R-:W-:-:S05]  /*0070*/  IMAD R0, R0, UR5, R3 ;  /* 0x0000000500007c24 */ /* 0x001fca000f8e0203 */
[----:B------:R-:W-:Y:S01]  /*0080*/  ISETP.GT.AND P0, PT, R0, 0x1ff, PT ;  /* 0x000001ff0000780c */ /* 0x000fe20003f04270 */
[----:B-1----:R-:W-:-:S05]  /*0090*/  IMAD R13, R13, UR4, R2 ;  /* 0x000000040d0d7c24 */ /* 0x002fca000f8e0202 */
[----:B------:R-:W-:-:S13]  /*00a0*/  ISETP.GT.U32.OR P0, PT, R13, 0x1ff, P0 ;  /* 0x000001ff0d00780c */ /* 0x000fda0000704470 */
[----:B------:R-:W-:Y:S05]  /*00b0*/  @P0 EXIT ;  /* 0x000000000000094d */ /* 0x000fea0003800000 */
[----:B------:R-:W0:Y:S01]  /*00c0*/  LDCU UR18, c[0x0][0x398] ;  /* 0x00007300ff1277ac */ /* 0x000e220008000800 */
[----:B------:R-:W-:Y:S01]  /*00d0*/  HFMA2 R12, -RZ, RZ, 0, 0 ;  /* 0x00000000ff0c7431 */ /* 0x000fe200000001ff */
[----:B------:R-:W1:Y:S01]  /*00e0*/  LDCU.64 UR16, c[0x0][0x358] ;  /* 0x00006b00ff1077ac */ /* 0x000e620008000a00 */
[----:B0-----:R-:W-:-:S09]  /*00f0*/  UISETP.GE.AND UP0, UPT, UR18, 0x1, UPT ;  /* 0x000000011200788c */ /* 0x001fd2000bf06270 */
[----:B-1----:R-:W-:Y:S05]  /*0100*/  BRA.U !UP0, `(.L_x_0) ;  /* 0x0000000908647547 */ /* 0x002fea000b800000 */
[----:B------:R-:W-:Y:S02]  /*0110*/  UISETP.GE.U32.AND UP1, UPT, UR18, 0x8, UPT ;  /* 0x000000081200788c */ /* 0x000fe4000bf26070 */
[----:B------:R-:W-:Y:S01]  /*0120*/  IMAD R5, R13, UR18, RZ ;  /* 0x000000120d057c24 */ /* 0x000fe2000f8e02ff */
[----:B------:R-:W-:Y:S01]  /*0130*/  ULOP3.LUT UR19, UR18, 0x7, URZ, 0xc0, !UPT ;  /* 0x0000000712137892 */ /* 0x000fe2000f8ec0ff */
[----:B------:R-:W-:Y:S01]  /*0140*/  MOV R12, RZ ;  /* 0x000000ff000c7202 */ /* 0x000fe20000000f00 */
[----:B------:R-:W-:Y:S02]  /*0150*/  UMOV UR4, URZ ;  /* 0x000000ff00047c82 */ /* 0x000fe40008000000 */
[----:B------:R-:W-:Y:S02]  /*0160*/  UISETP.NE.AND UP0, UPT, UR19, URZ, UPT ;  /* 0x000000ff1300728c */ /* 0x000fe4000bf05270 */
[----:B------:R-:W-:Y:S09]  /*0170*/  BRA.U !UP1, `(.L_x_1) ;  /* 0x0000000509087547 */ /* 0x000ff2000b800000 */
[----:B------:R-:W0:Y:S01]  /*0180*/  LDCU.128 UR20, c[0x0][0x380] ;  /* 0x00007000ff1477ac */ /* 0x000e220008000c00 */
[----:B------:R-:W-:Y:S02]  /*0190*/  MOV R12, RZ ;  /* 0x000000ff000c7202 */ /* 0x000fe40000000f00 */
[----:B------:R-:W-:Y:S01]  /*01a0*/  MOV R14, R0 ;  /* 0x00000000000e7202 */ /* 0x000fe20000000f00 */
[----:B------:R-:W-:-:S04]  /*01b0*/  ULOP3.LUT UR4, UR18, 0x7ffffff8, URZ, 0xc0, !UPT ;  /* 0x7ffffff812047892 */ /* 0x000fc8000f8ec0ff */
[----:B------:R-:W-:Y:S01]  /*01c0*/  UIADD3 UR5, UPT, UPT, -UR4, URZ, URZ ;  /* 0x000000ff04057290 */ /* 0x000fe2000fffe1ff */
[----:B0-----:R-:W-:Y:S01]  /*01d0*/  MOV R2, UR20 ;  /* 0x0000001400027c02 */ /* 0x001fe20008000f00 */
[----:B------:R-:W-:Y:S01]  /*01e0*/  UIMAD.WIDE.U32 UR6, UR18, 0xc, UR22 ;  /* 0x0000000c120678a5 */ /* 0x000fe2000f8e0016 */
[----:B------:R-:W-:Y:S01]  /*01f0*/  MOV R3, UR21 ;  /* 0x0000001500037c02 */ /* 0x000fe20008000f00 */
[----:B------:R-:W-:Y:S02]  /*0200*/  UIMAD.WIDE.U32 UR8, UR18, 0x10, UR22 ;  /* 0x00000010120878a5 */ /* 0x000fe4000f8e0016 */
[----:B------:R-:W-:Y:S01]  /*0210*/  UIMAD.WIDE.U32 UR10, UR18, 0x14, UR22 ;  /* 0x00000014120a78a5 */ /* 0x000fe2000f8e0016 */
[----:B------:R-:W-:Y:S01]  /*0220*/  IMAD.WIDE.U32 R2, R5, 0x4, R2 ;  /* 0x0000000405027825 */ /* 0x000fe200078e0002 */
[----:B------:R-:W-:Y:S02]  /*0230*/  UIMAD.WIDE.U32 UR12, UR18, 0x18, UR22 ;  /* 0x00000018120c78a5 */ /* 0x000fe4000f8e0016 */
[----:B------:R-:W-:Y:S01]  /*0240*/  UIMAD.WIDE.U32 UR14, UR18, 0x1c, UR22 ;  /* 0x0000001c120e78a5 */ /* 0x000fe2000f8e0016 */
[----:B------:R-:W-:-:S04]  /*0250*/  IADD3 R2, P0, PT, R2, 0x10, RZ ;  /* 0x0000001002027810 */ /* 0x000fc80007f1e0ff */
[----:B------:R-:W-:-:S09]  /*0260*/  IADD3.X R3, PT, PT, RZ, R3, RZ, P0, !PT ;  /* 0x00000003ff037210 */ /* 0x000fd200007fe4ff */
.L_x_2:
[----:B------:R-:W-:Y:S01]  /*0270*/  HFMA2 R23, -RZ, RZ, 0, 2.384185791015625e-07 ;  /* 0x00000004ff177431 */ /* 0x000fe200000001ff */
[----:B------:R-:W-:Y:S01]  /*0280*/  UIMAD.WIDE.U32 UR24, UR18, 0x4, UR22 ;  /* 0x00000004121878a5 */ /* 0x000fe2000f8e0016 */
[----:B------:R-:W2:Y:S01]  /*0290*/  LDG.E R21, desc[UR16][R2.64+-0x10] ;  /* 0xfffff01002157981 */ /* 0x000ea2000c1e1900 */
[----:B------:R-:W-:Y:S01]  /*02a0*/  UIMAD.WIDE.U32 UR20, UR18, 0x8, UR22 ;  /* 0x00000008121478a5 */ /* 0x000fe2000f8e0016 */
[----:B------:R-:W-:Y:S01]  /*02b0*/  HFMA2 R5, -RZ, RZ, 0, 2.384185791015625e-07 ;  /* 0x00000004ff057431 */ /* 0x000fe200000001ff */
[----:B------:R-:W-:Y:S01]  /*02c0*/  MOV R11, 0x4 ;  /* 0x00000004000b7802 */ /* 0x000fe20000000f00 */
[----:B------:R-:W3:Y:S01]  /*02d0*/  LDG.E R19, desc[UR16][R2.64+-0xc] ;  /* 0xfffff41002137981 */ /* 0x000ee2000c1e1900 */
[----:B------:R-:W-:Y:S01]  /*02e0*/  MOV R8, UR24 ;  /* 0x0000001800087c02 */ /* 0x000fe20008000f00 */
[----:B------:R-:W-:Y:S01]  /*02f0*/  IMAD.U32 R9, RZ, RZ, UR25 ;  /* 0x00000019ff097e24 */ /* 0x000fe2000f8e00ff */
[----:B------:R-:W-:Y:S01]  /*0300*/  MOV R24, UR20 ;  /* 0x0000001400187c02 */ /* 0x000fe20008000f00 */
[C---:B------:R-:W-:Y:S01]  /*0310*/  IMAD.WIDE R22, R14.reuse, R23, UR22 ;  /* 0x000000160e167e25 */ /* 0x040fe2000f8e0217 */
[----:B------:R-:W-:Y:S01]  /*0320*/  MOV R25, UR21 ;  /* 0x0000001500197c02 */ /* 0x000fe20008000f00 */
[----:B------:R-:W4:Y:S02]  /*0330*/  LDG.E R17, desc[UR16][R2.64+-0x8] ;  /* 0xfffff81002117981 */ /* 0x000f24000c1e1900 */
[----:B------:R-:W-:-:S02]  /*0340*/  IMAD.WIDE R8, R14, 0x4, R8 ;  /* 0x000000040e087825 */ /* 0x000fc400078e0208 */
[----:B------:R-:W2:Y:S02]  /*0350*/  LDG.E R22, desc[UR16][R22.64] ;  /* 0x0000001016167981 */ /* 0x000ea4000c1e1900 */
[C---:B------:R-:W-:Y:S02]  /*0360*/  IMAD.WIDE R24, R14.reuse, 0x4, R24 ;  /* 0x000000040e187825 */ /* 0x040fe400078e0218 */
[----:B------:R0:W3:Y:S02]  /*0370*/  LDG.E R20, desc[UR16][R8.64] ;  /* 0x0000001008147981 */ /* 0x0000e4000c1e1900 */
[C---:B------:R-:W-:Y:S01]  /*0380*/  IMAD.WIDE R10, R14.reuse, R11, UR6 ;  /* 0x000000060e0a7e25 */ /* 0x040fe2000f8e020b */
[----:B------:R-:W-:Y:S01]  /*0390*/  MOV R7, 0x4 ;  /* 0x0000000400077802 */ /* 0x000fe20000000f00 */
[----:B------:R-:W4:Y:S02]  /*03a0*/  LDG.E R18, desc[UR16][R24.64] ;  /* 0x0000001018127981 */ /* 0x000f24000c1e1900 */
[----:B------:R-:W-:-:S02]  /*03b0*/  IMAD.WIDE R4, R14, R5, UR8 ;  /* 0x000000080e047e25 */ /* 0x000fc4000f8e0205 */
[----:B------:R1:W5:Y:S02]  /*03c0*/  LDG.E R16, desc[UR16][R10.64] ;  /* 0x000000100a107981 */ /* 0x000364000c1e1900 */
[----:B0-----:R-:W-:Y:S02]  /*03d0*/  HFMA2 R9, -RZ, RZ, 0, 2.384185791015625e-07 ;  /* 0x00000004ff097431 */ /* 0x001fe400000001ff */
[----:B------:R-:W5:Y:S01]  /*03e0*/  LDG.E R15, desc[UR16][R2.64+-0x4] ;  /* 0xfffffc10020f7981 */ /* 0x000f62000c1e1900 */
[----:B------:R-:W-:-:S03]  /*03f0*/  IMAD.WIDE R6, R14, R7, UR10 ;  /* 0x0000000a0e067e25 */ /* 0x000fc6000f8e0207 */
[----:B------:R0:W5:Y:S01]  /*0400*/  LDG.E R4, desc[UR16][R4.64] ;  /* 0x0000001004047981 */ /* 0x000162000c1e1900 */
[----:B------:R-:W-:-:S03]  /*0410*/  IMAD.MOV.U32 R27, RZ, RZ, 0x4 ;  /* 0x00000004ff1b7424 */ /* 0x000fc600078e00ff */
[----:B------:R-:W5:Y:S01]  /*0420*/  LDG.E R23, desc[UR16][R2.64] ;  /* 0x0000001002177981 */ /* 0x000f62000c1e1900 */
[----:B------:R-:W-:-:S03]  /*0430*/  IMAD.WIDE R8, R14, R9, UR12 ;  /* 0x0000000c0e087e25 */ /* 0x000fc6000f8e0209 */
[----:B------:R-:W5:Y:S01]  /*0440*/  LDG.E R7, desc[UR16][R6.64] ;  /* 0x0000001006077981 */ /* 0x000f62000c1e1900 */
[----:B-1----:R-:W-:-:S03]  /*0450*/  IMAD.WIDE R10, R14, R27, UR14 ;  /* 0x0000000e0e0a7e25 */ /* 0x002fc6000f8e021b */
[----:B------:R-:W5:Y:S04]  /*0460*/  LDG.E R24, desc[UR16][R2.64+0x4] ;  /* 0x0000041002187981 */ /* 0x000f68000c1e1900 */
[----:B------:R-:W5:Y:S04]  /*0470*/  LDG.E R8, desc[UR16][R8.64] ;  /* 0x0000001008087981 */ /* 0x000f68000c1e1900 */
[----:B------:R-:W5:Y:S04]  /*0480*/  LDG.E R25, desc[UR16][R2.64+0x8] ;  /* 0x0000081002197981 */ /* 0x000f68000c1e1900 */
[----:B------:R-:W5:Y:S04]  /*0490*/  LDG.E R10, desc[UR16][R10.64] ;  /* 0x000000100a0a7981 */ /* 0x000f68000c1e1900 */
[----:B------:R1:W5:Y:S01]  /*04a0*/  LDG.E R27, desc[UR16][R2.64+0xc] ;  /* 0x00000c10021b7981 */ /* 0x000362000c1e1900 */
[----:B------:R-:W-:-:S04]  /*04b0*/  UIADD3 UR5, UPT, UPT, UR5, 0x8, URZ ;  /* 0x0000000805057890 */ /* 0x000fc8000fffe0ff */
[----:B------:R-:W-:Y:S01]  /*04c0*/  UISETP.NE.AND UP1, UPT, UR5, URZ, UPT ;  /* 0x000000ff0500728c */ /* 0x000fe2000bf25270 */
[----:B0-----:R-:W-:Y:S02]  /*04d0*/  MOV R5, UR18 ;  /* 0x0000001200057c02 */ /* 0x001fe40008000f00 */
[----:B-1----:R-:W-:Y:S02]  /*04e0*/  IADD3 R2, P0, PT, R2, 0x20, RZ ;  /* 0x0000002002027810 */ /* 0x002fe40007f1e0ff */
[----:B------:R-:W-:Y:S02]  /*04f0*/  LEA R14, R5, R14, 0x3 ;  /* 0x0000000e050e7211 */ /* 0x000fe400078e18ff */
[----:B------:R-:W-:Y:S01]  /*0500*/  IADD3.X R3, PT, PT, RZ, R3, RZ, P0, !PT ;  /* 0x00000003ff037210 */ /* 0x000fe200007fe4ff */
[----:B--2---:R-:W-:-:S04]  /*0510*/  FFMA R22, R21, R22, R12 ;  /* 0x0000001615167223 */ /* 0x004fc8000000000c */
[----:B---3--:R-:W-:-:S04]  /*0520*/  FFMA R20, R19, R20, R22 ;  /* 0x0000001413147223 */ /* 0x008fc80000000016 */
[----:B----4-:R-:W-:-:S04]  /*0530*/  FFMA R18, R17, R18, R20 ;  /* 0x0000001211127223 */ /* 0x010fc80000000014 */
[----:B-----5:R-:W-:-:S04]  /*0540*/  FFMA R16, R15, R16, R18 ;  /* 0x000000100f107223 */ /* 0x020fc80000000012 */
[----:B------:R-:W-:-:S04]  /*0550*/  FFMA R23, R23, R4, R16 ;  /* 0x0000000417177223 */ /* 0x000fc80000000010 */
[----:B------:R-:W-:-:S04]  /*0560*/  FFMA R24, R24, R7, R23 ;  /* 0x0000000718187223 */ /* 0x000fc80000000017 */
[----:B------:R-:W-:-:S04]  /*0570*/  FFMA R8, R25, R8, R24 ;  /* 0x0000000819087223 */ /* 0x000fc80000000018 */
[----:B------:R-:W-:Y:S01]  /*0580*/  FFMA R12, R27, R10, R8 ;  /* 0x0000000a1b0c7223 */ /* 0x000fe20000000008 */
[----:B------:R-:W-:Y:S06]  /*0590*/  BRA.U UP1, `(.L_x_2) ;  /* 0xfffffffd01347547 */ /* 0x000fec000b83ffff */
.L_x_1:
[----:B------:R-:W-:Y:S05]  /*05a0*/  BRA.U !UP0, `(.L_x_0) ;  /* 0x00000005083c7547 */ /* 0x000fea000b800000 */
[----:B------:R-:W-:Y:S01]  /*05b0*/  UISETP.GE.U32.AND UP0, UPT, UR19, 0x4, UPT ;  /* 0x000000041300788c */ /* 0x000fe2000bf06070 */
[----:B------:R-:W-:Y:S01]  /*05c0*/  IMAD R2, R13, UR18, RZ ;  /* 0x000000120d027c24 */ /* 0x000fe2000f8e02ff */
[----:B------:R-:W-:-:S04]  /*05d0*/  ULOP3.LUT UR5, UR18, 0x3, URZ, 0xc0, !UPT ;  /* 0x0000000312057892 */ /* 0x000fc8000f8ec0ff */
[----:B------:R-:W-:-:S03]  /*05e0*/  UISETP.NE.AND UP1, UPT, UR5, URZ, UPT ;  /* 0x000000ff0500728c */ /* 0x000fc6000bf25270 */
[----:B------:R-:W-:Y:S08]  /*05f0*/  BRA.U !UP0, `(.L_x_3) ;  /* 0x00000001087c7547 */ /* 0x000ff0000b800000 */
[----:B------:R-:W0:Y:S01]  /*0600*/  LDC.64 R6, c[0x0][0x388] ;  /* 0x0000e200ff067b82 */ /* 0x000e220000000a00 */
[----:B------:R-:W1:Y:S01]  /*0610*/  LDCU.64 UR6, c[0x0][0x380] ;  /* 0x00007000ff0677ac */ /* 0x000e620008000a00 */
[----:B------:R-:W-:Y:S01]  /*0620*/  MOV R5, UR4 ;  /* 0x0000000400057c02 */ /* 0x000fe20008000f00 */
[----:B------:R-:W-:Y:S01]  /*0630*/  IMAD.U32 R15, RZ, RZ, UR18 ;  /* 0x00000012ff0f7e24 */ /* 0x000fe2000f8e00ff */
[C---:B------:R-:W-:Y:S02]  /*0640*/  IADD3 R3, PT, PT, R2.reuse, UR4, RZ ;  /* 0x0000000402037c10 */ /* 0x040fe4000fffe0ff */
[----:B------:R-:W-:Y:S01]  /*0650*/  MOV R11, UR18 ;  /* 0x00000012000b7c02 */ /* 0x000fe20008000f00 */
[----:B------:R-:W-:Y:S01]  /*0660*/  IMAD R5, R5, UR18, R0 ;  /* 0x0000001205057c24 */ /* 0x000fe2000f8e0200 */
[----:B------:R-:W2:Y:S01]  /*0670*/  LDC.64 R8, c[0x0][0x380] ;  /* 0x0000e000ff087b82 */ /* 0x000ea20000000a00 */
[----:B------:R-:W-:Y:S02]  /*0680*/  IADD3 R14, P0, PT, R2, UR4, RZ ;  /* 0x00000004020e7c10 */ /* 0x000fe4000ff1e0ff */
[----:B------:R-:W-:Y:S01]  /*0690*/  MOV R17, UR18 ;  /* 0x0000001200117c02 */ /* 0x000fe20008000f00 */
[----:B0-----:R-:W-:-:S04]  /*06a0*/  IMAD.WIDE R6, R5, 0x4, R6 ;  /* 0x0000000405067825 */ /* 0x001fc800078e0206 */
[----:B------:R-:W-:Y:S02]  /*06b0*/  IMAD.WIDE.U32 R10, R11, 0x4, R6 ;  /* 0x000000040b0a7825 */ /* 0x000fe400078e0006 */
[----:B------:R-:W3:Y:S02]  /*06c0*/  LDG.E R6, desc[UR16][R6.64] ;  /* 0x0000001006067981 */ /* 0x000ee4000c1e1900 */
[----:B--2---:R-:W-:Y:S01]  /*06d0*/  IMAD.WIDE.U32 R8, R3, 0x4, R8 ;  /* 0x0000000403087825 */ /* 0x004fe200078e0008 */
[----:B------:R-:W-:Y:S02]  /*06e0*/  IADD3.X R3, PT, PT, RZ, RZ, RZ, P0, !PT ;  /* 0x000000ffff037210 */ /* 0x000fe400007fe4ff */
[----:B-1----:R-:W-:-:S03]  /*06f0*/  LEA R4, P0, R14, UR6, 0x2 ;  /* 0x000000060e047c11 */ /* 0x002fc6000f8010ff */
[----:B------:R-:W3:Y:S01]  /*0700*/  LDG.E R9, desc[UR16][R8.64] ;  /* 0x0000001008097981 */ /* 0x000ee2000c1e1900 */
[----:B------:R-:W-:Y:S01]  /*0710*/  LEA.HI.X R5, R14, UR7, R3, 0x2, P0 ;  /* 0x000000070e057c11 */ /* 0x000fe200080f1403 */
[----:B------:R-:W-:Y:S02]  /*0720*/  IMAD.WIDE.U32 R14, R15, 0x4, R10 ;  /* 0x000000040f0e7825 */ /* 0x000fe400078e000a */
[----:B------:R-:W2:Y:S04]  /*0730*/  LDG.E R3, desc[UR16][R10.64] ;  /* 0x000000100a037981 */ /* 0x000ea8000c1e1900 */
[----:B------:R-:W2:Y:S01]  /*0740*/  LDG.E R18, desc[UR16][R4.64+0x4] ;  /* 0x0000041004127981 */ /* 0x000ea2000c1e1900 */
[----:B------:R-:W-:-:S03]  /*0750*/  IMAD.WIDE.U32 R16, R17, 0x4, R14 ;  /* 0x0000000411107825 */ /* 0x000fc600078e000e */
[----:B------:R-:W4:Y:S04]  /*0760*/  LDG.E R19, desc[UR16][R14.64] ;  /* 0x000000100e137981 */ /* 0x000f28000c1e1900 */
[----:B------:R-:W4:Y:S04]  /*0770*/  LDG.E R20, desc[UR16][R4.64+0x8] ;  /* 0x0000081004147981 */ /* 0x000f28000c1e1900 */
[----:B------:R-:W5:Y:S04]  /*0780*/  LDG.E R22, desc[UR16][R4.64+0xc] ;  /* 0x00000c1004167981 */ /* 0x000f68000c1e1900 */
[----:B------:R-:W5:Y:S01]  /*0790*/  LDG.E R16, desc[UR16][R16.64] ;  /* 0x0000001010107981 */ /* 0x000f62000c1e1900 */
[----:B------:R-:W-:Y:S01]  /*07a0*/  UIADD3 UR4, UPT, UPT, UR4, 0x4, URZ ;  /* 0x0000000404047890 */ /* 0x000fe2000fffe0ff */
[----:B---3--:R-:W-:-:S04]  /*07b0*/  FFMA R9, R9, R6, R12 ;  /* 0x0000000609097223 */ /* 0x008fc8000000000c */
[----:B--2---:R-:W-:-:S04]  /*07c0*/  FFMA R3, R18, R3, R9 ;  /* 0x0000000312037223 */ /* 0x004fc80000000009 */
[----:B----4-:R-:W-:-:S04]  /*07d0*/  FFMA R3, R20, R19, R3 ;  /* 0x0000001314037223 */ /* 0x010fc80000000003 */
[----:B-----5:R-:W-:-:S07]  /*07e0*/  FFMA R12, R22, R16, R3 ;  /* 0x00000010160c7223 */ /* 0x020fce0000000003 */
.L_x_3:
[----:B------:R-:W-:Y:S05]  /*07f0*/  BRA.U !UP1, `(.L_x_0) ;  /* 0x0000000109a87547 */ /* 0x000fea000b800000 */
[----:B------:R-:W-:Y:S01]  /*0800*/  UISETP.NE.AND UP0, UPT, UR5, 0x1, UPT ;  /* 0x000000010500788c */ /* 0x000fe2000bf05270 */
[----:B------:R-:W-:Y:S01]  /*0810*/  MOV R9, UR4 ;  /* 0x0000000400097c02 */ /* 0x000fe20008000f00 */
[----:B------:R-:W-:Y:S02]  /*0820*/  ULOP3.LUT UR5, UR18, 0x1, URZ, 0xc0, !UPT ;  /* 0x0000000112057892 */ /* 0x000fe4000f8ec0ff */
[----:B------:R-:W-:Y:S02]  /*0830*/  MOV R17, UR18 ;  /* 0x0000001200117c02 */ /* 0x000fe40008000f00 */
[----:B------:R-:W-:Y:S01]  /*0840*/  UISETP.NE.U32.AND UP1, UPT, UR5, 0x1, UPT ;  /* 0x000000010500788c */ /* 0x000fe2000bf25070 */
[----:B------:R-:W-:-:S04]  /*0850*/  PLOP3.LUT P1, PT, PT, PT, UP0, 0x80, 0x8 ;  /* 0x000000000008781c */ /* 0x000fc80003f2f008 */
[----:B------:R-:W0:Y:S01]  /*0860*/  @UP0 LDCU.128 UR8, c[0x0][0x380] ;  /* 0x00007000ff0807ac */ /* 0x000e220008000c00 */
[----:B------:R-:W-:Y:S01]  /*0870*/  PLOP3.LUT P0, PT, PT, PT, UP1, 0x80, 0x8 ;  /* 0x000000000008781c */ /* 0x000fe20003f0f018 */
[----:B------:R-:W1:Y:S04]  /*0880*/  @UP0 LDCU.64 UR6, c[0x0][0x380] ;  /* 0x00007000ff0607ac */ /* 0x000e680008000a00 */
[----:B------:R-:W2:Y:S03]  /*0890*/  @!UP1 LDCU.128 UR12, c[0x0][0x380] ;  /* 0x00007000ff0c97ac */ /* 0x000ea60008000c00 */
[C---:B------:R-:W-:Y:S02]  /*08a0*/  @P1 IADD3 R3, PT, PT, R2.reuse, UR4, RZ ;  /* 0x0000000402031c10 */ /* 0x040fe4000fffe0ff */
[----:B------:R-:W-:Y:S01]  /*08b0*/  @P1 IADD3 R5, P2, PT, R2, UR4, RZ ;  /* 0x0000000402051c10 */ /* 0x000fe2000ff5e0ff */
[----:B------:R-:W-:-:S04]  /*08c0*/  @UP0 UIADD3 UR4, UPT, UPT, UR4, 0x2, URZ ;  /* 0x0000000204040890 */ /* 0x000fc8000fffe0ff */
[----:B------:R-:W-:Y:S01]  /*08d0*/  @P1 IMAD.X R8, RZ, RZ, RZ, P2 ;  /* 0x000000ffff081224 */ /* 0x000fe200010e06ff */
[----:B0-----:R-:W-:Y:S02]  /*08e0*/  MOV R14, UR8 ;  /* 0x00000008000e7c02 */ /* 0x001fe40008000f00 */
[----:B------:R-:W-:Y:S02]  /*08f0*/  MOV R15, UR9 ;  /* 0x00000009000f7c02 */ /* 0x000fe40008000f00 */
[----:B------:R-:W-:Y:S02]  /*0900*/  MOV R6, UR10 ;  /* 0x0000000a00067c02 */ /* 0x000fe40008000f00 */
[----:B------:R-:W-:Y:S01]  /*0910*/  MOV R7, UR11 ;  /* 0x0000000b00077c02 */ /* 0x000fe20008000f00 */
[----:B------:R-:W-:Y:S01]  /*0920*/  @P1 IMAD.WIDE.U32 R14, R3, 0x4, R14 ;  /* 0x00000004030e1825 */ /* 0x000fe200078e000e */
[----:B-1----:R-:W-:-:S03]  /*0930*/  @P1 LEA R4, P2, R5, UR6, 0x2 ;  /* 0x0000000605041c11 */ /* 0x002fc6000f8410ff */
[----:B------:R-:W-:Y:S01]  /*0940*/  @P1 IMAD R3, R9, UR18, R0 ;  /* 0x0000001209031c24 */ /* 0x000fe2000f8e0200 */
[----:B------:R-:W-:-:S03]  /*0950*/  MOV R21, UR4 ;  /* 0x0000000400157c02 */ /* 0x000fc60008000f00 */
[----:B------:R-:W-:Y:S01]  /*0960*/  @P1 IMAD.WIDE R6, R3, 0x4, R6 ;  /* 0x0000000403061825 */ /* 0x000fe200078e0206 */
[----:B------:R-:W-:Y:S01]  /*0970*/  @P1 LEA.HI.X R5, R5, UR7, R8, 0x2, P2 ;  /* 0x0000000705051c11 */ /* 0x000fe200090f1408 */
[----:B------:R-:W3:Y:S01]  /*0980*/  @P1 LDG.E R3, desc[UR16][R14.64] ;  /* 0x000000100e031981 */ /* 0x000ee2000c1e1900 */
[----:B--2---:R-:W-:Y:S01]  /*0990*/  MOV R8, UR12 ;  /* 0x0000000c00087c02 */ /* 0x004fe20008000f00 */
[----:B------:R-:W-:Y:S01]  /*09a0*/  @!P0 IMAD R21, R21, UR18, R0 ;  /* 0x0000001215158c24 */ /* 0x000fe2000f8e0200 */
[----:B------:R-:W-:Y:S01]  /*09b0*/  MOV R9, UR13 ;  /* 0x0000000d00097c02 */ /* 0x000fe20008000f00 */
[----:B------:R-:W-:Y:S01]  /*09c0*/  @P1 IMAD.WIDE.U32 R16, R17, 0x4, R6 ;  /* 0x0000000411101825 */ /* 0x000fe200078e0006 */
[----:B------:R-:W-:Y:S01]  /*09d0*/  @!P0 IADD3 R19, PT, PT, R2, UR4, RZ ;  /* 0x0000000402138c10 */ /* 0x000fe2000fffe0ff */
[----:B------:R-:W3:Y:S01]  /*09e0*/  @P1 LDG.E R6, desc[UR16][R6.64] ;  /* 0x0000001006061981 */ /* 0x000ee2000c1e1900 */
[----:B------:R-:W-:Y:S02]  /*09f0*/  MOV R10, UR14 ;  /* 0x0000000e000a7c02 */ /* 0x000fe40008000f00 */
[----:B------:R-:W-:Y:S01]  /*0a00*/  MOV R11, UR15 ;  /* 0x0000000f000b7c02 */ /* 0x000fe20008000f00 */
[----:B------:R-:W-:Y:S01]  /*0a10*/  @!P0 IMAD.WIDE.U32 R8, R19, 0x4, R8 ;  /* 0x0000000413088825 */ /* 0x000fe200078e0008 */
[----:B------:R-:W2:Y:S03]  /*0a20*/  @P1 LDG.E R16, desc[UR16][R16.64] ;  /* 0x0000001010101981 */ /* 0x000ea6000c1e1900 */
[----:B------:R-:W-:Y:S01]  /*0a30*/  @!P0 IMAD.WIDE R10, R21, 0x4, R10 ;  /* 0x00000004150a8825 */ /* 0x000fe200078e020a */
[----:B------:R-:W2:Y:S04]  /*0a40*/  @P1 LDG.E R4, desc[UR16][R4.64+0x4] ;  /* 0x0000041004041981 */ /* 0x000ea8000c1e1900 */
[----:B------:R-:W4:Y:S04]  /*0a50*/  @!P0 LDG.E R9, desc[UR16][R8.64] ;  /* 0x0000001008098981 */ /* 0x000f28000c1e1900 */
[----:B------:R-:W4:Y:S01]  /*0a60*/  @!P0 LDG.E R10, desc[UR16][R10.64] ;  /* 0x000000100a0a8981 */ /* 0x000f22000c1e1900 */
[----:B---3--:R-:W-:-:S04]  /*0a70*/  @P1 FFMA R3, R3, R6, R12 ;  /* 0x0000000603031223 */ /* 0x008fc8000000000c */
[----:B--2---:R-:W-:-:S04]  /*0a80*/  @P1 FFMA R12, R4, R16, R3 ;  /* 0x00000010040c1223 */ /* 0x004fc80000000003 */
[----:B----4-:R-:W-:-:S07]  /*0a90*/  @!P0 FFMA R12, R9, R10, R12 ;  /* 0x0000000a090c8223 */ /* 0x010fce000000000c */
.L_x_0:
[----:B------:R-:W0:Y:S01]  /*0aa0*/  LDC.64 R2, c[0x0][0x390] ;  /* 0x0000e400ff027b82 */ /* 0x000e220000000a00 */
[----:B------:R-:W-:-:S04]  /*0ab0*/  IMAD R13, R13, UR18, R0 ;  /* 0x000000120d0d7c24 */ /* 0x000fc8000f8e0200 */
[----:B0-----:R-:W-:-:S05]  /*0ac0*/  IMAD.WIDE R2, R13, 0x4, R2 ;  /* 0x000000040d027825 */ /* 0x001fca00078e0202 */
[----:B------:R-:W-:Y:S01]  /*0ad0*/  STG.E desc[UR16][R2.64], R12 ;  /* 0x0000000c02007986 */ /* 0x000fe2000c101910 */
[----:B------:R-:W-:Y:S05]  /*0ae0*/  EXIT ;  /* 0x000000000000794d */ /* 0x000fea0003800000 */
.L_x_4:
[----:B------:R-:W-:-:S00]  /*0af0*/  BRA `(.L_x_4) ;  /* 0xfffffffc00fc7947 */ /* 0x000fc0000383ffff */
[----:B------:R-:W-:-:S00]  /*0b00*/  NOP ;  /* 0x0000000000007918 */ /* 0x000fc00000000000 */
[----:B------:R-:W-:-:S00]  /*0b10*/  NOP ;  /* 0x0000000000007918 */ /* 0x000fc00000000000 */
[----:B------:R-:W-:-:S00]  /*0b20*/  NOP ;  /* 0x0000000000007918 */ /* 0x000fc00000000000 */
[----:B------:R-:W-:-:S00]  /*0b30*/  NOP ;  /* 0x0000000000007918 */ /* 0x000fc00000000000 */
[----:B------:R-:W-:-:S00]  /*0b40*/  NOP ;  /* 0x0000000000007918 */ /* 0x000fc00000000000 */
[----:B------:R-:W-:-:S00]  /*0b50*/  NOP ;  /* 0x0000000000007918 */ /* 0x000fc00000000000 */
[----:B------:R-:W-:-:S00]  /*0b60*/  NOP ;  /* 0x0000000000007918 */ /* 0x000fc00000000000 */
[----:B------:R-:W-:-:S00]  /*0b70*/  NOP ;  /* 0x0000000000007918 */ /* 0x000fc00000000000 */
.L_x_5:


//--------------------- .nv.shared.reserved.0     --------------------------
	.section	.nv.shared.reserved.0,"aw",@nobits
	.weak		__nv_reservedSMEM_offset_0_alias
	.size		__nv_reservedSMEM_offset_0_alias, 0, 64
	.other		__nv_reservedSMEM_offset_0_alias,@"STO_CUDA_RESERVED_SHARED STV_DEFAULT"
__nv_reservedSMEM_offset_0_alias:
	.zero		0
	.zero		64


//--------------------- .nv.constant0._Z15MatrixMulKernelPfS_S_i --------------------------
	.section	.nv.constant0._Z15MatrixMulKernelPfS_S_i,"a",@progbits
	.sectionflags	@""
	.align	4
.nv.constant0._Z15MatrixMulKernelPfS_S_i:
	.zero		924


//--------------------- SYMBOLS --------------------------

	.type		.nv.reservedSmem.offset0,@object
	.size		.nv.reservedSmem.offset0,0x4
